//
// Generated by NVIDIA NVVM Compiler
//
// Compiler Build ID: CL-36424714
// Cuda compilation tools, release 13.0, V13.0.88
// Based on NVVM 20.0.0
//

.version 9.0
.target sm_100
.address_size 64

	// .globl	_Z30__kernel_sparse_affine_forwardmmmPKfS0_PKtPf

.visible .entry _Z30__kernel_sparse_affine_forwardmmmPKfS0_PKtPf(
	.param .u64 _Z30__kernel_sparse_affine_forwardmmmPKfS0_PKtPf_param_0,
	.param .u64 _Z30__kernel_sparse_affine_forwardmmmPKfS0_PKtPf_param_1,
	.param .u64 _Z30__kernel_sparse_affine_forwardmmmPKfS0_PKtPf_param_2,
	.param .u64 .ptr .align 1 _Z30__kernel_sparse_affine_forwardmmmPKfS0_PKtPf_param_3,
	.param .u64 .ptr .align 1 _Z30__kernel_sparse_affine_forwardmmmPKfS0_PKtPf_param_4,
	.param .u64 .ptr .align 1 _Z30__kernel_sparse_affine_forwardmmmPKfS0_PKtPf_param_5,
	.param .u64 .ptr .align 1 _Z30__kernel_sparse_affine_forwardmmmPKfS0_PKtPf_param_6
)
{
	.reg .pred 	%p<5>;
	.reg .b16 	%rs<2>;
	.reg .b32 	%r<6>;
	.reg .b32 	%f<8>;
	.reg .b64 	%rd<34>;

	ld.param.u64 	%rd9, [_Z30__kernel_sparse_affine_forwardmmmPKfS0_PKtPf_param_0];
	ld.param.u64 	%rd10, [_Z30__kernel_sparse_affine_forwardmmmPKfS0_PKtPf_param_1];
	ld.param.u64 	%rd11, [_Z30__kernel_sparse_affine_forwardmmmPKfS0_PKtPf_param_2];
	ld.param.u64 	%rd12, [_Z30__kernel_sparse_affine_forwardmmmPKfS0_PKtPf_param_3];
	ld.param.u64 	%rd13, [_Z30__kernel_sparse_affine_forwardmmmPKfS0_PKtPf_param_4];
	ld.param.u64 	%rd14, [_Z30__kernel_sparse_affine_forwardmmmPKfS0_PKtPf_param_5];
	ld.param.u64 	%rd15, [_Z30__kernel_sparse_affine_forwardmmmPKfS0_PKtPf_param_6];
	mov.u32 	%r1, %ctaid.x;
	mov.u32 	%r2, %ntid.x;
	mov.u32 	%r3, %tid.x;
	mad.lo.s32 	%r4, %r1, %r2, %r3;
	cvt.u64.u32 	%rd1, %r4;
	setp.le.u64 	%p1, %rd10, %rd1;
	@%p1 bra 	$L__BB0_6;
	cvta.to.global.u64 	%rd16, %rd13;
	cvta.to.global.u64 	%rd17, %rd15;
	mov.u32 	%r5, %ctaid.y;
	cvt.u64.u32 	%rd2, %r5;
	mul.lo.s64 	%rd18, %rd2, %rd10;
	shl.b64 	%rd19, %rd18, 1;
	add.s64 	%rd20, %rd11, %rd1;
	add.s64 	%rd21, %rd20, %rd19;
	shl.b64 	%rd22, %rd21, 2;
	add.s64 	%rd3, %rd17, %rd22;
	shl.b64 	%rd23, %rd1, 2;
	add.s64 	%rd24, %rd16, %rd23;
	ld.global.f32 	%f7, [%rd24];
	setp.eq.s64 	%p2, %rd9, 0;
	@%p2 bra 	$L__BB0_5;
	cvta.to.global.u64 	%rd4, %rd14;
	cvta.to.global.u64 	%rd5, %rd12;
	mul.lo.s64 	%rd6, %rd9, %rd2;
	mov.b64 	%rd33, 0;
$L__BB0_3:
	add.s64 	%rd26, %rd33, %rd6;
	shl.b64 	%rd27, %rd26, 1;
	add.s64 	%rd28, %rd4, %rd27;
	ld.global.u16 	%rs1, [%rd28];
	setp.eq.s16 	%p3, %rs1, -1;
	@%p3 bra 	$L__BB0_5;
	cvt.u64.u16 	%rd29, %rs1;
	mad.lo.s64 	%rd30, %rd10, %rd29, %rd1;
	shl.b64 	%rd31, %rd30, 2;
	add.s64 	%rd32, %rd5, %rd31;
	ld.global.f32 	%f5, [%rd32];
	add.f32 	%f7, %f7, %f5;
	add.s64 	%rd33, %rd33, 1;
	setp.ne.s64 	%p4, %rd33, %rd9;
	@%p4 bra 	$L__BB0_3;
$L__BB0_5:
	st.global.f32 	[%rd3], %f7;
$L__BB0_6:
	ret;

}
	// .globl	_Z31__kernel_sparse_affine_backwardmmmPfS_PKtPKf
.visible .entry _Z31__kernel_sparse_affine_backwardmmmPfS_PKtPKf(
	.param .u64 _Z31__kernel_sparse_affine_backwardmmmPfS_PKtPKf_param_0,
	.param .u64 _Z31__kernel_sparse_affine_backwardmmmPfS_PKtPKf_param_1,
	.param .u64 _Z31__kernel_sparse_affine_backwardmmmPfS_PKtPKf_param_2,
	.param .u64 .ptr .align 1 _Z31__kernel_sparse_affine_backwardmmmPfS_PKtPKf_param_3,
	.param .u64 .ptr .align 1 _Z31__kernel_sparse_affine_backwardmmmPfS_PKtPKf_param_4,
	.param .u64 .ptr .align 1 _Z31__kernel_sparse_affine_backwardmmmPfS_PKtPKf_param_5,
	.param .u64 .ptr .align 1 _Z31__kernel_sparse_affine_backwardmmmPfS_PKtPKf_param_6
)
{
	.reg .pred 	%p<5>;
	.reg .b16 	%rs<2>;
	.reg .b32 	%r<6>;
	.reg .b32 	%f<4>;
	.reg .b64 	%rd<34>;

	ld.param.u64 	%rd8, [_Z31__kernel_sparse_affine_backwardmmmPfS_PKtPKf_param_0];
	ld.param.u64 	%rd9, [_Z31__kernel_sparse_affine_backwardmmmPfS_PKtPKf_param_1];
	ld.param.u64 	%rd10, [_Z31__kernel_sparse_affine_backwardmmmPfS_PKtPKf_param_2];
	ld.param.u64 	%rd11, [_Z31__kernel_sparse_affine_backwardmmmPfS_PKtPKf_param_3];
	ld.param.u64 	%rd12, [_Z31__kernel_sparse_affine_backwardmmmPfS_PKtPKf_param_4];
	ld.param.u64 	%rd13, [_Z31__kernel_sparse_affine_backwardmmmPfS_PKtPKf_param_5];
	ld.param.u64 	%rd14, [_Z31__kernel_sparse_affine_backwardmmmPfS_PKtPKf_param_6];
	mov.u32 	%r1, %ctaid.x;
	mov.u32 	%r2, %ntid.x;
	mov.u32 	%r3, %tid.x;
	mad.lo.s32 	%r4, %r1, %r2, %r3;
	cvt.u64.u32 	%rd1, %r4;
	setp.le.u64 	%p1, %rd9, %rd1;
	@%p1 bra 	$L__BB1_5;
	cvta.to.global.u64 	%rd15, %rd14;
	cvta.to.global.u64 	%rd16, %rd12;
	mov.u32 	%r5, %ctaid.y;
	cvt.u64.u32 	%rd2, %r5;
	mul.lo.s64 	%rd17, %rd2, %rd9;
	shl.b64 	%rd18, %rd17, 1;
	add.s64 	%rd19, %rd10, %rd1;
	add.s64 	%rd20, %rd19, %rd18;
	shl.b64 	%rd21, %rd20, 2;
	add.s64 	%rd22, %rd15, %rd21;
	ld.global.f32 	%f1, [%rd22];
	shl.b64 	%rd23, %rd1, 2;
	add.s64 	%rd24, %rd16, %rd23;
	atom.global.add.f32 	%f2, [%rd24], %f1;
	setp.eq.s64 	%p2, %rd8, 0;
	@%p2 bra 	$L__BB1_5;
	cvta.to.global.u64 	%rd3, %rd13;
	cvta.to.global.u64 	%rd4, %rd11;
	mul.lo.s64 	%rd5, %rd8, %rd2;
	mov.b64 	%rd33, 0;
$L__BB1_3:
	add.s64 	%rd26, %rd33, %rd5;
	shl.b64 	%rd27, %rd26, 1;
	add.s64 	%rd28, %rd3, %rd27;
	ld.global.u16 	%rs1, [%rd28];
	setp.eq.s16 	%p3, %rs1, -1;
	@%p3 bra 	$L__BB1_5;
	cvt.u64.u16 	%rd29, %rs1;
	mad.lo.s64 	%rd30, %rd9, %rd29, %rd1;
	shl.b64 	%rd31, %rd30, 2;
	add.s64 	%rd32, %rd4, %rd31;
	atom.global.add.f32 	%f3, [%rd32], %f1;
	add.s64 	%rd33, %rd33, 1;
	setp.ne.s64 	%p4, %rd33, %rd8;
	@%p4 bra 	$L__BB1_3;
$L__BB1_5:
	ret;

}


// ===== COMPILED SASS (sm_100) =====

	.target	sm_100

	.elftype	@"ET_EXEC"


//--------------------- .note.nv.tkinfo           --------------------------
	.section	.note.nv.tkinfo,"",@"SHT_NOTE"
	.sectionflags	@"SHF_NOTE_NV_TKINFO"
	.tkinfo
        /*0018*/ 	.word	0x00000002
        /*0030*/ 	.string	""
        /*0030*/ 	.string	"ptxas"
        /*0030*/ 	.string	"Cuda compilation tools, release 13.0, V13.0.88"
        /*0030*/ 	.string	"Build cuda_13.0.r13.0/compiler.36424714_0"
        /*0030*/ 	.string	"-arch sm_100 -m 64 "



//--------------------- .note.nv.cuinfo           --------------------------
	.section	.note.nv.cuinfo,"",@"SHT_NOTE"
	.sectionflags	@"SHF_NOTE_NV_CUINFO"
        /*0018*/ 	.short	0x0002
        /*001a*/ 	.short	0x0064
        /*001c*/ 	.short	0x0082
	.zero		2


//--------------------- .nv.info                  --------------------------
	.section	.nv.info,"",@"SHT_CUDA_INFO"
	.align	4


	//----- nvinfo : EIATTR_REGCOUNT
	.align		4
        /*0000*/ 	.byte	0x04, 0x2f
        /*0002*/ 	.short	(.L_1 - .L_0)
	.align		4
.L_0:
        /*0004*/ 	.word	index@(_Z30__kernel_sparse_affine_forwardmmmPKfS0_PKtPf)
        /*0008*/ 	.word	0x00000010


	//----- nvinfo : EIATTR_FRAME_SIZE
	.align		4
.L_1:
        /*000c*/ 	.byte	0x04, 0x11
        /*000e*/ 	.short	(.L_3 - .L_2)
	.align		4
.L_2:
        /*0010*/ 	.word	index@(_Z30__kernel_sparse_affine_forwardmmmPKfS0_PKtPf)
        /*0014*/ 	.word	0x00000000


	//----- nvinfo : EIATTR_REGCOUNT
	.align		4
.L_3:
        /*0018*/ 	.byte	0x04, 0x2f
        /*001a*/ 	.short	(.L_5 - .L_4)
	.align		4
.L_4:
        /*001c*/ 	.word	index@(_Z31__kernel_sparse_affine_backwardmmmPfS_PKtPKf)
        /*0020*/ 	.word	0x0000000e


	//----- nvinfo : EIATTR_FRAME_SIZE
	.align		4
.L_5:
        /*0024*/ 	.byte	0x04, 0x11
        /*0026*/ 	.short	(.L_7 - .L_6)
	.align		4
.L_6:
        /*0028*/ 	.word	index@(_Z31__kernel_sparse_affine_backwardmmmPfS_PKtPKf)
        /*002c*/ 	.word	0x00000000


	//----- nvinfo : EIATTR_MIN_STACK_SIZE
	.align		4
.L_7:
        /*0030*/ 	.byte	0x04, 0x12
        /*0032*/ 	.short	(.L_9 - .L_8)
	.align		4
.L_8:
        /*0034*/ 	.word	index@(_Z31__kernel_sparse_affine_backwardmmmPfS_PKtPKf)
        /*0038*/ 	.word	0x00000000


	//----- nvinfo : EIATTR_MIN_STACK_SIZE
	.align		4
.L_9:
        /*003c*/ 	.byte	0x04, 0x12
        /*003e*/ 	.short	(.L_11 - .L_10)
	.align		4
.L_10:
        /*0040*/ 	.word	index@(_Z30__kernel_sparse_affine_forwardmmmPKfS0_PKtPf)
        /*0044*/ 	.word	0x00000000
.L_11:


//--------------------- .nv.compat                --------------------------
	.section	.nv.compat,"",@"SHT_CUDA_COMPAT_INFO"
	.align	4
        /*0000*/ 	.byte	0x02, 0x09, 0x00, 0x00, 0x02, 0x02, 0x01, 0x00, 0x02, 0x05, 0x05, 0x00, 0x03, 0x07, 0x01, 0x01
        /*0010*/ 	.byte	0x02, 0x03, 0x00, 0x00, 0x02, 0x06, 0x01, 0x00, 0x04, 0x0b, 0x08, 0x00, 0x09, 0x00, 0x00, 0x00
        /*0020*/ 	.byte	0x00, 0x00, 0x00, 0x00


//--------------------- .nv.info._Z31__kernel_sparse_affine_backwardmmmPfS_PKtPKf --------------------------
	.section	.nv.info._Z31__kernel_sparse_affine_backwardmmmPfS_PKtPKf,"",@"SHT_CUDA_INFO"
	.sectionflags	@""
	.align	4


	//----- nvinfo : EIATTR_CUDA_API_VERSION
	.align		4
        /*0000*/ 	.byte	0x04, 0x37
        /*0002*/ 	.short	(.L_13 - .L_12)
.L_12:
        /*0004*/ 	.word	0x00000082


	//----- nvinfo : EIATTR_KPARAM_INFO
	.align		4
.L_13:
        /*0008*/ 	.byte	0x04, 0x17
        /*000a*/ 	.short	(.L_15 - .L_14)
.L_14:
        /*000c*/ 	.word	0x00000000
        /*0010*/ 	.short	0x0006
        /*0012*/ 	.short	0x0030
        /*0014*/ 	.byte	0x00, 0xf5, 0x21, 0x00


	//----- nvinfo : EIATTR_KPARAM_INFO
	.align		4
.L_15:
        /*0018*/ 	.byte	0x04, 0x17
        /*001a*/ 	.short	(.L_17 - .L_16)
.L_16:
        /*001c*/ 	.word	0x00000000
        /*0020*/ 	.short	0x0005
        /*0022*/ 	.short	0x0028
        /*0024*/ 	.byte	0x00, 0xf5, 0x21, 0x00


	//----- nvinfo : EIATTR_KPARAM_INFO
	.align		4
.L_17:
        /*0028*/ 	.byte	0x04, 0x17
        /*002a*/ 	.short	(.L_19 - .L_18)
.L_18:
        /*002c*/ 	.word	0x00000000
        /*0030*/ 	.short	0x0004
        /*0032*/ 	.short	0x0020
        /*0034*/ 	.byte	0x00, 0xf5, 0x21, 0x00


	//----- nvinfo : EIATTR_KPARAM_INFO
	.align		4
.L_19:
        /*0038*/ 	.byte	0x04, 0x17
        /*003a*/ 	.short	(.L_21 - .L_20)
.L_20:
        /*003c*/ 	.word	0x00000000
        /*0040*/ 	.short	0x0003
        /*0042*/ 	.short	0x0018
        /*0044*/ 	.byte	0x00, 0xf5, 0x21, 0x00


	//----- nvinfo : EIATTR_KPARAM_INFO
	.align		4
.L_21:
        /*0048*/ 	.byte	0x04, 0x17
        /*004a*/ 	.short	(.L_23 - .L_22)
.L_22:
        /*004c*/ 	.word	0x00000000
        /*0050*/ 	.short	0x0002
        /*0052*/ 	.short	0x0010
        /*0054*/ 	.byte	0x00, 0xf0, 0x21, 0x00


	//----- nvinfo : EIATTR_KPARAM_INFO
	.align		4
.L_23:
        /*0058*/ 	.byte	0x04, 0x17
        /*005a*/ 	.short	(.L_25 - .L_24)
.L_24:
        /*005c*/ 	.word	0x00000000
        /*0060*/ 	.short	0x0001
        /*0062*/ 	.short	0x0008
        /*0064*/ 	.byte	0x00, 0xf0, 0x21, 0x00


	//----- nvinfo : EIATTR_KPARAM_INFO
	.align		4
.L_25:
        /*0068*/ 	.byte	0x04, 0x17
        /*006a*/ 	.short	(.L_27 - .L_26)
.L_26:
        /*006c*/ 	.word	0x00000000
        /*0070*/ 	.short	0x0000
        /*0072*/ 	.short	0x0000
        /*0074*/ 	.byte	0x00, 0xf0, 0x21, 0x00


	//----- nvinfo : EIATTR_SPARSE_MMA_MASK
	.align		4
.L_27:
        /*0078*/ 	.byte	0x03, 0x50
        /*007a*/ 	.short	0x0000


	//----- nvinfo : EIATTR_MAXREG_COUNT
	.align		4
        /*007c*/ 	.byte	0x03, 0x1b
        /*007e*/ 	.short	0x00ff


	//----- nvinfo : EIATTR_MERCURY_ISA_VERSION
	.align		4
        /*0080*/ 	.byte	0x03, 0x5f
        /*0082*/ 	.short	0x0101


	//----- nvinfo : EIATTR_VRC_CTA_INIT_COUNT
	.align		4
        /*0084*/ 	.byte	0x02, 0x4a
	.zero		1
	.zero		1


	//----- nvinfo : EIATTR_EXIT_INSTR_OFFSETS
	.align		4
        /*0088*/ 	.byte	0x04, 0x1c
        /*008a*/ 	.short	(.L_29 - .L_28)


	//   ....[0]....
.L_28:
        /*008c*/ 	.word	0x00000080


	//   ....[1]....
        /*0090*/ 	.word	0x000001d0


	//   ....[2]....
        /*0094*/ 	.word	0x000002b0


	//   ....[3]....
        /*0098*/ 	.word	0x00000380


	//----- nvinfo : EIATTR_CBANK_PARAM_SIZE
	.align		4
.L_29:
        /*009c*/ 	.byte	0x03, 0x19
        /*009e*/ 	.short	0x0038


	//----- nvinfo : EIATTR_PARAM_CBANK
	.align		4
        /*00a0*/ 	.byte	0x04, 0x0a
        /*00a2*/ 	.short	(.L_31 - .L_30)
	.align		4
.L_30:
        /*00a4*/ 	.word	index@(.nv.constant0._Z31__kernel_sparse_affine_backwardmmmPfS_PKtPKf)
        /*00a8*/ 	.short	0x0380
        /*00aa*/ 	.short	0x0038


	//----- nvinfo : EIATTR_SW_WAR
	.align		4
.L_31:
        /*00ac*/ 	.byte	0x04, 0x36
        /*00ae*/ 	.short	(.L_33 - .L_32)
.L_32:
        /*00b0*/ 	.word	0x00000008
.L_33:


//--------------------- .nv.info._Z30__kernel_sparse_affine_forwardmmmPKfS0_PKtPf --------------------------
	.section	.nv.info._Z30__kernel_sparse_affine_forwardmmmPKfS0_PKtPf,"",@"SHT_CUDA_INFO"
	.sectionflags	@""
	.align	4


	//----- nvinfo : EIATTR_CUDA_API_VERSION
	.align		4
        /*0000*/ 	.byte	0x04, 0x37
        /*0002*/ 	.short	(.L_35 - .L_34)
.L_34:
        /*0004*/ 	.word	0x00000082


	//----- nvinfo : EIATTR_KPARAM_INFO
	.align		4
.L_35:
        /*0008*/ 	.byte	0x04, 0x17
        /*000a*/ 	.short	(.L_37 - .L_36)
.L_36:
        /*000c*/ 	.word	0x00000000
        /*0010*/ 	.short	0x0006
        /*0012*/ 	.short	0x0030
        /*0014*/ 	.byte	0x00, 0xf5, 0x21, 0x00


	//----- nvinfo : EIATTR_KPARAM_INFO
	.align		4
.L_37:
        /*0018*/ 	.byte	0x04, 0x17
        /*001a*/ 	.short	(.L_39 - .L_38)
.L_38:
        /*001c*/ 	.word	0x00000000
        /*0020*/ 	.short	0x0005
        /*0022*/ 	.short	0x0028
        /*0024*/ 	.byte	0x00, 0xf5, 0x21, 0x00


	//----- nvinfo : EIATTR_KPARAM_INFO
	.align		4
.L_39:
        /*0028*/ 	.byte	0x04, 0x17
        /*002a*/ 	.short	(.L_41 - .L_40)
.L_40:
        /*002c*/ 	.word	0x00000000
        /*0030*/ 	.short	0x0004
        /*0032*/ 	.short	0x0020
        /*0034*/ 	.byte	0x00, 0xf5, 0x21, 0x00


	//----- nvinfo : EIATTR_KPARAM_INFO
	.align		4
.L_41:
        /*0038*/ 	.byte	0x04, 0x17
        /*003a*/ 	.short	(.L_43 - .L_42)
.L_42:
        /*003c*/ 	.word	0x00000000
        /*0040*/ 	.short	0x0003
        /*0042*/ 	.short	0x0018
        /*0044*/ 	.byte	0x00, 0xf5, 0x21, 0x00


	//----- nvinfo : EIATTR_KPARAM_INFO
	.align		4
.L_43:
        /*0048*/ 	.byte	0x04, 0x17
        /*004a*/ 	.short	(.L_45 - .L_44)
.L_44:
        /*004c*/ 	.word	0x00000000
        /*0050*/ 	.short	0x0002
        /*0052*/ 	.short	0x0010
        /*0054*/ 	.byte	0x00, 0xf0, 0x21, 0x00


	//----- nvinfo : EIATTR_KPARAM_INFO
	.align		4
.L_45:
        /*0058*/ 	.byte	0x04, 0x17
        /*005a*/ 	.short	(.L_47 - .L_46)
.L_46:
        /*005c*/ 	.word	0x00000000
        /*0060*/ 	.short	0x0001
        /*0062*/ 	.short	0x0008
        /*0064*/ 	.byte	0x00, 0xf0, 0x21, 0x00


	//----- nvinfo : EIATTR_KPARAM_INFO
	.align		4
.L_47:
        /*0068*/ 	.byte	0x04, 0x17
        /*006a*/ 	.short	(.L_49 - .L_48)
.L_48:
        /*006c*/ 	.word	0x00000000
        /*0070*/ 	.short	0x0000
        /*0072*/ 	.short	0x0000
        /*0074*/ 	.byte	0x00, 0xf0, 0x21, 0x00


	//----- nvinfo : EIATTR_SPARSE_MMA_MASK
	.align		4
.L_49:
        /*0078*/ 	.byte	0x03, 0x50
        /*007a*/ 	.short	0x0000


	//----- nvinfo : EIATTR_MAXREG_COUNT
	.align		4
        /*007c*/ 	.byte	0x03, 0x1b
        /*007e*/ 	.short	0x00ff


	//----- nvinfo : EIATTR_MERCURY_ISA_VERSION
	.align		4
        /*0080*/ 	.byte	0x03, 0x5f
        /*0082*/ 	.short	0x0101


	//----- nvinfo : EIATTR_VRC_CTA_INIT_COUNT
	.align		4
        /*0084*/ 	.byte	0x02, 0x4a
	.zero		1
	.zero		1


	//----- nvinfo : EIATTR_EXIT_INSTR_OFFSETS
	.align		4
        /*0088*/ 	.byte	0x04, 0x1c
        /*008a*/ 	.short	(.L_51 - .L_50)


	//   ....[0]....
.L_50:
        /*008c*/ 	.word	0x00000080


	//   ....[1]....
        /*0090*/ 	.word	0x00000390


	//----- nvinfo : EIATTR_CBANK_PARAM_SIZE
	.align		4
.L_51:
        /*0094*/ 	.byte	0x03, 0x19
        /*0096*/ 	.short	0x0038


	//----- nvinfo : EIATTR_PARAM_CBANK
	.align		4
        /*0098*/ 	.byte	0x04, 0x0a
        /*009a*/ 	.short	(.L_53 - .L_52)
	.align		4
.L_52:
        /*009c*/ 	.word	index@(.nv.constant0._Z30__kernel_sparse_affine_forwardmmmPKfS0_PKtPf)
        /*00a0*/ 	.short	0x0380
        /*00a2*/ 	.short	0x0038


	//----- nvinfo : EIATTR_SW_WAR
	.align		4
.L_53:
        /*00a4*/ 	.byte	0x04, 0x36
        /*00a6*/ 	.short	(.L_55 - .L_54)
.L_54:
        /*00a8*/ 	.word	0x00000008
.L_55:


//--------------------- .nv.callgraph             --------------------------
	.section	.nv.callgraph,"",@"SHT_CUDA_CALLGRAPH"
	.align	4
	.sectionentsize	8
	.align		4
        /*0000*/ 	.word	0x00000000
	.align		4
        /*0004*/ 	.word	0xffffffff
	.align		4
        /*0008*/ 	.word	0x00000000
	.align		4
        /*000c*/ 	.word	0xfffffffe
	.align		4
        /*0010*/ 	.word	0x00000000
	.align		4
        /*0014*/ 	.word	0xfffffffd
	.align		4
        /*0018*/ 	.word	0x00000000
	.align		4
        /*001c*/ 	.word	0xfffffffc


//--------------------- .text._Z31__kernel_sparse_affine_backwardmmmPfS_PKtPKf --------------------------
	.section	.text._Z31__kernel_sparse_affine_backwardmmmPfS_PKtPKf,"ax",@progbits
	.align	128
        .global         _Z31__kernel_sparse_affine_backwardmmmPfS_PKtPKf
        .type           _Z31__kernel_sparse_affine_backwardmmmPfS_PKtPKf,@function
        .size           _Z31__kernel_sparse_affine_backwardmmmPfS_PKtPKf,(.L_x_5 - _Z31__kernel_sparse_affine_backwardmmmPfS_PKtPKf)
        .other          _Z31__kernel_sparse_affine_backwardmmmPfS_PKtPKf,@"STO_CUDA_ENTRY STV_DEFAULT"
_Z31__kernel_sparse_affine_backwardmmmPfS_PKtPKf:
.text._Z31__kernel_sparse_affine_backwardmmmPfS_PKtPKf:
[----:B------:R-:W-:Y:S01]  /*0000*/  LDC R1, c[0x0][0x37c] ;  /* 0x0000df00ff017b82 */ /* 0x000fe20000000800 */
[----:B------:R-:W0:Y:S07]  /*0010*/  S2R R3, SR_TID.X ;  /* 0x0000000000037919 */ /* 0x000e2e0000002100 */
[----:B------:R-:W0:Y:S01]  /*0020*/  S2UR UR4, SR_CTAID.X ;  /* 0x00000000000479c3 */ /* 0x000e220000002500 */
[----:B------:R-:W1:Y:S07]  /*0030*/  LDCU.64 UR8, c[0x0][0x388] ;  /* 0x00007100ff0877ac */ /* 0x000e6e0008000a00 */
[----:B------:R-:W0:Y:S02]  /*0040*/  LDC R0, c[0x0][0x360] ;  /* 0x0000d800ff007b82 */ /* 0x000e240000000800 */
[----:B0-----:R-:W-:-:S05]  /*0050*/  IMAD R0, R0, UR4, R3 ;  /* 0x0000000400007c24 */ /* 0x001fca000f8e0203 */
[----:B-1----:R-:W-:-:S04]  /*0060*/  ISETP.GE.U32.AND P0, PT, R0, UR8, PT ;  /* 0x0000000800007c0c */ /* 0x002fc8000bf06070 */
[----:B------:R-:W-:-:S13]  /*0070*/  ISETP.GE.U32.AND.EX P0, PT, RZ, UR9, PT, P0 ;  /* 0x00000009ff007c0c */ /* 0x000fda000bf06100 */
[----:B------:R-:W-:Y:S05]  /*0080*/  @P0 EXIT ;  /* 0x000000000000094d */ /* 0x000fea0003800000 */
[----:B------:R-:W0:Y:S01]  /*0090*/  S2R R2, SR_CTAID.Y ;  /* 0x0000000000027919 */ /* 0x000e220000002600 */
[----:B------:R-:W1:Y:S01]  /*00a0*/  LDCU.64 UR4, c[0x0][0x390] ;  /* 0x00007200ff0477ac */ /* 0x000e620008000a00 */
[----:B------:R-:W2:Y:S01]  /*00b0*/  LDCU.64 UR10, c[0x0][0x3b0] ;  /* 0x00007600ff0a77ac */ /* 0x000ea20008000a00 */
[----:B------:R-:W3:Y:S01]  /*00c0*/  LDCU.64 UR6, c[0x0][0x358] ;  /* 0x00006b00ff0677ac */ /* 0x000ee20008000a00 */
[----:B-1----:R-:W-:-:S05]  /*00d0*/  IADD3 R3, P0, PT, R0, UR4, RZ ;  /* 0x0000000400037c10 */ /* 0x002fca000ff1e0ff */
[----:B------:R-:W-:Y:S01]  /*00e0*/  IMAD.X R7, RZ, RZ, UR5, P0 ;  /* 0x00000005ff077e24 */ /* 0x000fe200080e06ff */
[----:B------:R-:W1:Y:S01]  /*00f0*/  LDCU.64 UR4, c[0x0][0x3a0] ;  /* 0x00007400ff0477ac */ /* 0x000e620008000a00 */
[----:B0-----:R-:W-:-:S04]  /*0100*/  IMAD.WIDE.U32 R4, R2, UR8, RZ ;  /* 0x0000000802047c25 */ /* 0x001fc8000f8e00ff */
[----:B------:R-:W-:Y:S01]  /*0110*/  IMAD R6, R2, UR9, R5 ;  /* 0x0000000902067c24 */ /* 0x000fe2000f8e0205 */
[----:B------:R-:W-:-:S04]  /*0120*/  LEA R3, P0, R4, R3, 0x1 ;  /* 0x0000000304037211 */ /* 0x000fc800078008ff */
[----:B------:R-:W-:Y:S02]  /*0130*/  LEA.HI.X R6, R4, R7, R6, 0x1, P0 ;  /* 0x0000000704067211 */ /* 0x000fe400000f0c06 */
[----:B--2---:R-:W-:-:S04]  /*0140*/  LEA R4, P0, R3, UR10, 0x2 ;  /* 0x0000000a03047c11 */ /* 0x004fc8000f8010ff */
[----:B------:R-:W-:-:S05]  /*0150*/  LEA.HI.X R5, R3, UR11, R6, 0x2, P0 ;  /* 0x0000000b03057c11 */ /* 0x000fca00080f1406 */
[----:B---3--:R-:W2:Y:S01]  /*0160*/  LDG.E R3, desc[UR6][R4.64] ;  /* 0x0000000604037981 */ /* 0x008ea2000c1e1900 */
[----:B-1----:R-:W-:-:S04]  /*0170*/  LEA R6, P0, R0, UR4, 0x2 ;  /* 0x0000000400067c11 */ /* 0x002fc8000f8010ff */
[----:B------:R-:W-:Y:S01]  /*0180*/  LEA.HI.X R7, R0, UR5, RZ, 0x2, P0 ;  /* 0x0000000500077c11 */ /* 0x000fe200080f14ff */
[----:B------:R-:W0:Y:S02]  /*0190*/  LDCU.64 UR4, c[0x0][0x380] ;  /* 0x00007000ff0477ac */ /* 0x000e240008000a00 */
[----:B0-----:R-:W-:-:S04]  /*01a0*/  ISETP.NE.U32.AND P0, PT, RZ, UR4, PT ;  /* 0x00000004ff007c0c */ /* 0x001fc8000bf05070 */
[----:B------:R-:W-:Y:S01]  /*01b0*/  ISETP.NE.AND.EX P0, PT, RZ, UR5, PT, P0 ;  /* 0x00000005ff007c0c */ /* 0x000fe2000bf05300 */
[----:B--2---:R0:W-:-:S12]  /*01c0*/  REDG.E.ADD.F32.FTZ.RN.STRONG.GPU desc[UR6][R6.64], R3 ;  /* 0x00000003060079a6 */ /* 0x0041d8000c12f306 */
[----:B------:R-:W-:Y:S05]  /*01d0*/  @!P0 EXIT ;  /* 0x000000000000894d */ /* 0x000fea0003800000 */
[----:B------:R-:W1:Y:S01]  /*01e0*/  LDC.64 R4, c[0x0][0x380] ;  /* 0x0000e000ff047b82 */ /* 0x000e620000000a00 */
[----:B------:R-:W2:Y:S01]  /*01f0*/  LDCU.64 UR10, c[0x0][0x388] ;  /* 0x00007100ff0a77ac */ /* 0x000ea20008000a00 */
[----:B------:R-:W3:Y:S06]  /*0200*/  LDCU.64 UR8, c[0x0][0x398] ;  /* 0x00007300ff0877ac */ /* 0x000eec0008000a00 */
[----:B0-----:R-:W0:Y:S01]  /*0210*/  LDC.64 R6, c[0x0][0x3a8] ;  /* 0x0000ea00ff067b82 */ /* 0x001e220000000a00 */
[----:B------:R-:W-:Y:S01]  /*0220*/  UMOV UR4, URZ ;  /* 0x000000ff00047c82 */ /* 0x000fe20008000000 */
[----:B------:R-:W-:-:S05]  /*0230*/  UMOV UR5, URZ ;  /* 0x000000ff00057c82 */ /* 0x000fca0008000000 */
.L_x_0:
[----:B-1----:R-:W-:-:S04]  /*0240*/  IMAD.WIDE.U32 R8, R2, R4, UR4 ;  /* 0x0000000402087e25 */ /* 0x002fc8000f8e0004 */
[----:B------:R-:W-:Y:S01]  /*0250*/  IMAD R9, R2, R5, R9 ;  /* 0x0000000502097224 */ /* 0x000fe200078e0209 */
[----:B0-----:R-:W-:-:S04]  /*0260*/  LEA R10, P0, R8, R6, 0x1 ;  /* 0x00000006080a7211 */ /* 0x001fc800078008ff */
[----:B------:R-:W-:-:S06]  /*0270*/  LEA.HI.X R11, R8, R7, R9, 0x1, P0 ;  /* 0x00000007080b7211 */ /* 0x000fcc00000f0c09 */
[----:B------:R-:W4:Y:S02]  /*0280*/  LDG.E.U16 R11, desc[UR6][R10.64] ;  /* 0x000000060a0b7981 */ /* 0x000f24000c1e1500 */
[----:B----4-:R-:W-:-:S04]  /*0290*/  PRMT R8, R11, 0x9910, RZ ;  /* 0x000099100b087816 */ /* 0x010fc800000000ff */
[----:B------:R-:W-:-:S13]  /*02a0*/  ISETP.NE.AND P0, PT, R8, -0x1, PT ;  /* 0xffffffff0800780c */ /* 0x000fda0003f05270 */
[----:B--23--:R-:W-:Y:S05]  /*02b0*/  @!P0 EXIT ;  /* 0x000000000000894d */ /* 0x00cfea0003800000 */
[----:B------:R-:W-:Y:S02]  /*02c0*/  IMAD.MOV.U32 R8, RZ, RZ, R0 ;  /* 0x000000ffff087224 */ /* 0x000fe400078e0000 */
[----:B------:R-:W-:Y:S02]  /*02d0*/  IMAD.MOV.U32 R9, RZ, RZ, RZ ;  /* 0x000000ffff097224 */ /* 0x000fe400078e00ff */
[----:B------:R-:W-:Y:S01]  /*02e0*/  IMAD.WIDE.U32 R8, R11, UR10, R8 ;  /* 0x0000000a0b087c25 */ /* 0x000fe2000f8e0008 */
[----:B------:R-:W-:-:S03]  /*02f0*/  UIADD3 UR4, UP0, UPT, UR4, 0x1, URZ ;  /* 0x0000000104047890 */ /* 0x000fc6000ff1e0ff */
[----:B------:R-:W-:Y:S01]  /*0300*/  IMAD R9, R11, UR11, R9 ;  /* 0x0000000b0b097c24 */ /* 0x000fe2000f8e0209 */
[----:B------:R-:W-:Y:S01]  /*0310*/  LEA R10, P0, R8, UR8, 0x2 ;  /* 0x00000008080a7c11 */ /* 0x000fe2000f8010ff */
[----:B------:R-:W-:-:S03]  /*0320*/  UIADD3.X UR5, UPT, UPT, URZ, UR5, URZ, UP0, !UPT ;  /* 0x00000005ff057290 */ /* 0x000fc600087fe4ff */
[----:B------:R-:W-:Y:S02]  /*0330*/  LEA.HI.X R11, R8, UR9, R9, 0x2, P0 ;  /* 0x00000009080b7c11 */ /* 0x000fe400080f1409 */
[----:B------:R-:W-:-:S03]  /*0340*/  ISETP.NE.U32.AND P0, PT, R4, UR4, PT ;  /* 0x0000000404007c0c */ /* 0x000fc6000bf05070 */
[----:B------:R4:W-:Y:S01]  /*0350*/  REDG.E.ADD.F32.FTZ.RN.STRONG.GPU desc[UR6][R10.64], R3 ;  /* 0x000000030a0079a6 */ /* 0x0009e2000c12f306 */
[----:B------:R-:W-:-:S13]  /*0360*/  ISETP.NE.AND.EX P0, PT, R5, UR5, PT, P0 ;  /* 0x0000000505007c0c */ /* 0x000fda000bf05300 */
[----:B----4-:R-:W-:Y:S05]  /*0370*/  @P0 BRA `(.L_x_0) ;  /* 0xfffffffc00b00947 */ /* 0x010fea000383ffff */
[----:B------:R-:W-:Y:S05]  /*0380*/  EXIT ;  /* 0x000000000000794d */ /* 0x000fea0003800000 */
.L_x_1:
[----:B------:R-:W-:-:S00]  /*0390*/  BRA `(.L_x_1) ;  /* 0xfffffffc00fc7947 */ /* 0x000fc0000383ffff */
[----:B------:R-:W-:-:S00]  /*03a0*/  NOP ;  /* 0x0000000000007918 */ /* 0x000fc00000000000 */
        /* <DEDUP_REMOVED lines=13> */
.L_x_5:


//--------------------- .text._Z30__kernel_sparse_affine_forwardmmmPKfS0_PKtPf --------------------------
	.section	.text._Z30__kernel_sparse_affine_forwardmmmPKfS0_PKtPf,"ax",@progbits
	.align	128
        .global         _Z30__kernel_sparse_affine_forwardmmmPKfS0_PKtPf
        .type           _Z30__kernel_sparse_affine_forwardmmmPKfS0_PKtPf,@function
        .size           _Z30__kernel_sparse_affine_forwardmmmPKfS0_PKtPf,(.L_x_6 - _Z30__kernel_sparse_affine_forwardmmmPKfS0_PKtPf)
        .other          _Z30__kernel_sparse_affine_forwardmmmPKfS0_PKtPf,@"STO_CUDA_ENTRY STV_DEFAULT"
_Z30__kernel_sparse_affine_forwardmmmPKfS0_PKtPf:
.text._Z30__kernel_sparse_affine_forwardmmmPKfS0_PKtPf:
        /* <DEDUP_REMOVED lines=9> */
[----:B------:R-:W0:Y:S01]  /*0090*/  LDCU.64 UR4, c[0x0][0x3a0] ;  /* 0x00007400ff0477ac */ /* 0x000e220008000a00 */
[----:B------:R-:W1:Y:S01]  /*00a0*/  S2R R8, SR_CTAID.Y ;  /* 0x0000000000087919 */ /* 0x000e620000002600 */
[----:B------:R-:W2:Y:S01]  /*00b0*/  LDCU.64 UR12, c[0x0][0x380] ;  /* 0x00007000ff0c77ac */ /* 0x000ea20008000a00 */
[----:B------:R-:W3:Y:S01]  /*00c0*/  LDCU.64 UR6, c[0x0][0x358] ;  /* 0x00006b00ff0677ac */ /* 0x000ee20008000a00 */
[----:B------:R-:W4:Y:S01]  /*00d0*/  LDCU.64 UR10, c[0x0][0x3b0] ;  /* 0x00007600ff0a77ac */ /* 0x000f220008000a00 */
[----:B0-----:R-:W-:-:S04]  /*00e0*/  LEA R2, P0, R0, UR4, 0x2 ;  /* 0x0000000400027c11 */ /* 0x001fc8000f8010ff */
[----:B------:R-:W-:Y:S01]  /*00f0*/  LEA.HI.X R3, R0, UR5, RZ, 0x2, P0 ;  /* 0x0000000500037c11 */ /* 0x000fe200080f14ff */
[----:B------:R-:W0:Y:S01]  /*0100*/  LDCU.64 UR4, c[0x0][0x390] ;  /* 0x00007200ff0477ac */ /* 0x000e220008000a00 */
[----:B--2---:R-:W-:-:S03]  /*0110*/  UISETP.NE.U32.AND UP0, UPT, UR12, URZ, UPT ;  /* 0x000000ff0c00728c */ /* 0x004fc6000bf05070 */
[----:B---3--:R4:W5:Y:S01]  /*0120*/  LDG.E R9, desc[UR6][R2.64] ;  /* 0x0000000602097981 */ /* 0x008962000c1e1900 */
[----:B------:R-:W-:Y:S01]  /*0130*/  UISETP.NE.AND.EX UP0, UPT, UR13, URZ, UPT, UP0 ;  /* 0x000000ff0d00728c */ /* 0x000fe2000bf05300 */
[----:B-1----:R-:W-:-:S04]  /*0140*/  IMAD.WIDE.U32 R4, R8, UR8, RZ ;  /* 0x0000000808047c25 */ /* 0x002fc8000f8e00ff */
[----:B------:R-:W-:Y:S01]  /*0150*/  IMAD R6, R8, UR9, R5 ;  /* 0x0000000908067c24 */ /* 0x000fe2000f8e0205 */
[----:B0-----:R-:W-:-:S04]  /*0160*/  IADD3 R7, P1, PT, R0, UR4, RZ ;  /* 0x0000000400077c10 */ /* 0x001fc8000ff3e0ff */
[----:B------:R-:W-:Y:S01]  /*0170*/  LEA R5, P0, R4, R7, 0x1 ;  /* 0x0000000704057211 */ /* 0x000fe200078008ff */
[----:B------:R-:W-:-:S03]  /*0180*/  IMAD.X R7, RZ, RZ, UR5, P1 ;  /* 0x00000005ff077e24 */ /* 0x000fc600088e06ff */
[----:B----4-:R-:W-:Y:S02]  /*0190*/  LEA R2, P1, R5, UR10, 0x2 ;  /* 0x0000000a05027c11 */ /* 0x010fe4000f8210ff */
[----:B------:R-:W-:-:S04]  /*01a0*/  LEA.HI.X R4, R4, R7, R6, 0x1, P0 ;  /* 0x0000000704047211 */ /* 0x000fc800000f0c06 */
[----:B------:R-:W-:Y:S01]  /*01b0*/  LEA.HI.X R3, R5, UR11, R4, 0x2, P1 ;  /* 0x0000000b05037c11 */ /* 0x000fe200088f1404 */
[----:B------:R-:W-:Y:S06]  /*01c0*/  BRA.U !UP0, `(.L_x_2) ;  /* 0x00000001086c7547 */ /* 0x000fec000b800000 */
[----:B------:R-:W0:Y:S01]  /*01d0*/  LDC.64 R4, c[0x0][0x380] ;  /* 0x0000e000ff047b82 */ /* 0x000e220000000a00 */
[----:B------:R-:W1:Y:S01]  /*01e0*/  LDCU.64 UR10, c[0x0][0x388] ;  /* 0x00007100ff0a77ac */ /* 0x000e620008000a00 */
[----:B------:R-:W2:Y:S06]  /*01f0*/  LDCU.64 UR8, c[0x0][0x398] ;  /* 0x00007300ff0877ac */ /* 0x000eac0008000a00 */
[----:B------:R-:W3:Y:S01]  /*0200*/  LDC.64 R6, c[0x0][0x3a8] ;  /* 0x0000ea00ff067b82 */ /* 0x000ee20000000a00 */
[----:B------:R-:W-:Y:S01]  /*0210*/  UMOV UR4, URZ ;  /* 0x000000ff00047c82 */ /* 0x000fe20008000000 */
[----:B------:R-:W-:-:S05]  /*0220*/  UMOV UR5, URZ ;  /* 0x000000ff00057c82 */ /* 0x000fca0008000000 */
.L_x_3:
[----:B0-----:R-:W-:-:S04]  /*0230*/  IMAD.WIDE.U32 R10, R8, R4, UR4 ;  /* 0x00000004080a7e25 */ /* 0x001fc8000f8e0004 */
[----:B------:R-:W-:Y:S01]  /*0240*/  IMAD R11, R8, R5, R11 ;  /* 0x00000005080b7224 */ /* 0x000fe200078e020b */
[----:B---3--:R-:W-:-:S04]  /*0250*/  LEA R12, P0, R10, R6, 0x1 ;  /* 0x000000060a0c7211 */ /* 0x008fc800078008ff */
[----:B------:R-:W-:-:S06]  /*0260*/  LEA.HI.X R13, R10, R7, R11, 0x1, P0 ;  /* 0x000000070a0d7211 */ /* 0x000fcc00000f0c0b */
[----:B------:R-:W3:Y:S02]  /*0270*/  LDG.E.U16 R13, desc[UR6][R12.64] ;  /* 0x000000060c0d7981 */ /* 0x000ee4000c1e1500 */
[----:B---3--:R-:W-:-:S04]  /*0280*/  PRMT R10, R13, 0x9910, RZ ;  /* 0x000099100d0a7816 */ /* 0x008fc800000000ff */
[----:B------:R-:W-:-:S13]  /*0290*/  ISETP.NE.AND P0, PT, R10, -0x1, PT ;  /* 0xffffffff0a00780c */ /* 0x000fda0003f05270 */
[----:B------:R-:W-:Y:S05]  /*02a0*/  @!P0 BRA `(.L_x_2) ;  /* 0x0000000000348947 */ /* 0x000fea0003800000 */
[----:B------:R-:W-:Y:S02]  /*02b0*/  IMAD.MOV.U32 R10, RZ, RZ, R0 ;  /* 0x000000ffff0a7224 */ /* 0x000fe400078e0000 */
[----:B------:R-:W-:Y:S02]  /*02c0*/  IMAD.MOV.U32 R11, RZ, RZ, RZ ;  /* 0x000000ffff0b7224 */ /* 0x000fe400078e00ff */
[----:B-1----:R-:W-:-:S04]  /*02d0*/  IMAD.WIDE.U32 R10, R13, UR10, R10 ;  /* 0x0000000a0d0a7c25 */ /* 0x002fc8000f8e000a */
[----:B------:R-:W-:Y:S01]  /*02e0*/  IMAD R11, R13, UR11, R11 ;  /* 0x0000000b0d0b7c24 */ /* 0x000fe2000f8e020b */
[----:B--2---:R-:W-:-:S04]  /*02f0*/  LEA R12, P0, R10, UR8, 0x2 ;  /* 0x000000080a0c7c11 */ /* 0x004fc8000f8010ff */
[----:B------:R-:W-:-:S05]  /*0300*/  LEA.HI.X R13, R10, UR9, R11, 0x2, P0 ;  /* 0x000000090a0d7c11 */ /* 0x000fca00080f140b */
[----:B------:R-:W2:Y:S01]  /*0310*/  LDG.E R12, desc[UR6][R12.64] ;  /* 0x000000060c0c7981 */ /* 0x000ea2000c1e1900 */
[----:B------:R-:W-:-:S04]  /*0320*/  UIADD3 UR4, UP0, UPT, UR4, 0x1, URZ ;  /* 0x0000000104047890 */ /* 0x000fc8000ff1e0ff */
[----:B------:R-:W-:Y:S02]  /*0330*/  UIADD3.X UR5, UPT, UPT, URZ, UR5, URZ, UP0, !UPT ;  /* 0x00000005ff057290 */ /* 0x000fe400087fe4ff */
[----:B------:R-:W-:-:S04]  /*0340*/  ISETP.NE.U32.AND P0, PT, R4, UR4, PT ;  /* 0x0000000404007c0c */ /* 0x000fc8000bf05070 */
[----:B------:R-:W-:Y:S01]  /*0350*/  ISETP.NE.AND.EX P0, PT, R5, UR5, PT, P0 ;  /* 0x0000000505007c0c */ /* 0x000fe2000bf05300 */
[----:B--2--5:R-:W-:-:S12]  /*0360*/  FADD R9, R9, R12 ;  /* 0x0000000c09097221 */ /* 0x024fd80000000000 */
[----:B------:R-:W-:Y:S05]  /*0370*/  @P0 BRA `(.L_x_3) ;  /* 0xfffffffc00ac0947 */ /* 0x000fea000383ffff */
.L_x_2:
[----:B-----5:R-:W-:Y:S01]  /*0380*/  STG.E desc[UR6][R2.64], R9 ;  /* 0x0000000902007986 */ /* 0x020fe2000c101906 */
[----:B-12---:R-:W-:Y:S05]  /*0390*/  EXIT ;  /* 0x000000000000794d */ /* 0x006fea0003800000 */
.L_x_4:
        /* <DEDUP_REMOVED lines=14> */
.L_x_6:


//--------------------- .nv.shared.reserved.0     --------------------------
	.section	.nv.shared.reserved.0,"aw",@nobits
	.weak		__nv_reservedSMEM_offset_0_alias
	.size		__nv_reservedSMEM_offset_0_alias, 0, 64
	.other		__nv_reservedSMEM_offset_0_alias,@"STO_CUDA_RESERVED_SHARED STV_DEFAULT"
__nv_reservedSMEM_offset_0_alias:
	.zero		0
	.zero		64


//--------------------- .nv.constant0._Z31__kernel_sparse_affine_backwardmmmPfS_PKtPKf --------------------------
	.section	.nv.constant0._Z31__kernel_sparse_affine_backwardmmmPfS_PKtPKf,"a",@progbits
	.sectionflags	@""
	.align	4
.nv.constant0._Z31__kernel_sparse_affine_backwardmmmPfS_PKtPKf:
	.zero		952


//--------------------- .nv.constant0._Z30__kernel_sparse_affine_forwardmmmPKfS0_PKtPf --------------------------
	.section	.nv.constant0._Z30__kernel_sparse_affine_forwardmmmPKfS0_PKtPf,"a",@progbits
	.sectionflags	@""
	.align	4
.nv.constant0._Z30__kernel_sparse_affine_forwardmmmPKfS0_PKtPf:
	.zero		952


//--------------------- SYMBOLS --------------------------

	.type		.nv.reservedSmem.offset0,@object
	.size		.nv.reservedSmem.offset0,0x4
